//
// Generated by NVIDIA NVVM Compiler
//
// Compiler Build ID: CL-36424714
// Cuda compilation tools, release 13.0, V13.0.88
// Based on NVVM 20.0.0
//

.version 9.0
.target sm_100
.address_size 64

	// .globl	_Z8matMul3dPiS_S_i

.visible .entry _Z8matMul3dPiS_S_i(
	.param .u64 .ptr .align 1 _Z8matMul3dPiS_S_i_param_0,
	.param .u64 .ptr .align 1 _Z8matMul3dPiS_S_i_param_1,
	.param .u64 .ptr .align 1 _Z8matMul3dPiS_S_i_param_2,
	.param .u32 _Z8matMul3dPiS_S_i_param_3
)
{
	.reg .pred 	%p<10>;
	.reg .b32 	%r<123>;
	.reg .b64 	%rd<53>;

	ld.param.u64 	%rd11, [_Z8matMul3dPiS_S_i_param_0];
	ld.param.u64 	%rd12, [_Z8matMul3dPiS_S_i_param_1];
	ld.param.u32 	%r39, [_Z8matMul3dPiS_S_i_param_3];
	cvta.to.global.u64 	%rd1, %rd12;
	cvta.to.global.u64 	%rd2, %rd11;
	mov.u32 	%r40, %ctaid.x;
	mov.u32 	%r41, %ntid.x;
	mul.lo.s32 	%r1, %r40, %r41;
	mov.u32 	%r2, %tid.x;
	add.s32 	%r3, %r1, %r2;
	mov.u32 	%r42, %ctaid.y;
	mov.u32 	%r43, %ntid.y;
	mov.u32 	%r44, %tid.y;
	mad.lo.s32 	%r45, %r42, %r43, %r44;
	mov.u32 	%r46, %ctaid.z;
	mov.u32 	%r47, %ntid.z;
	mov.u32 	%r48, %tid.z;
	mad.lo.s32 	%r5, %r46, %r47, %r48;
	max.s32 	%r49, %r3, %r45;
	max.s32 	%r50, %r5, %r49;
	setp.ge.s32 	%p1, %r50, %r39;
	@%p1 bra 	$L__BB0_13;
	mul.lo.s32 	%r53, %r39, %r5;
	mul.lo.s32 	%r6, %r53, %r39;
	mul.lo.s32 	%r7, %r39, %r45;
	add.s32 	%r8, %r6, %r7;
	add.s32 	%r9, %r6, %r3;
	and.b32  	%r10, %r39, 7;
	setp.lt.u32 	%p2, %r39, 8;
	mov.b32 	%r117, 0;
	mov.u32 	%r122, %r117;
	@%p2 bra 	$L__BB0_4;
	and.b32  	%r55, %r39, 2147483640;
	neg.s32 	%r111, %r55;
	mul.wide.s32 	%rd13, %r39, 4;
	add.s64 	%rd3, %rd1, %rd13;
	add.s32 	%r56, %r2, %r6;
	add.s32 	%r110, %r56, %r1;
	mul.wide.s32 	%rd14, %r39, 8;
	add.s64 	%rd4, %rd1, %rd14;
	mul.wide.s32 	%rd15, %r39, 12;
	add.s64 	%rd5, %rd1, %rd15;
	mul.wide.s32 	%rd16, %r39, 16;
	add.s64 	%rd6, %rd1, %rd16;
	mul.wide.s32 	%rd17, %r39, 20;
	add.s64 	%rd7, %rd1, %rd17;
	mul.wide.s32 	%rd18, %r39, 24;
	add.s64 	%rd8, %rd1, %rd18;
	mul.wide.s32 	%rd19, %r39, 28;
	add.s64 	%rd9, %rd1, %rd19;
	mov.b32 	%r122, 0;
	mov.u32 	%r109, %r8;
$L__BB0_3:
	.pragma "nounroll";
	and.b32  	%r117, %r39, 2147483640;
	mul.wide.s32 	%rd20, %r110, 4;
	add.s64 	%rd21, %rd3, %rd20;
	add.s64 	%rd22, %rd4, %rd20;
	add.s64 	%rd23, %rd5, %rd20;
	add.s64 	%rd24, %rd6, %rd20;
	add.s64 	%rd25, %rd7, %rd20;
	add.s64 	%rd26, %rd8, %rd20;
	add.s64 	%rd27, %rd9, %rd20;
	add.s64 	%rd28, %rd1, %rd20;
	mul.wide.s32 	%rd29, %r109, 4;
	add.s64 	%rd30, %rd2, %rd29;
	ld.global.u32 	%r57, [%rd30];
	ld.global.u32 	%r58, [%rd28];
	mad.lo.s32 	%r59, %r58, %r57, %r122;
	ld.global.u32 	%r60, [%rd30+4];
	ld.global.u32 	%r61, [%rd21];
	mad.lo.s32 	%r62, %r61, %r60, %r59;
	ld.global.u32 	%r63, [%rd30+8];
	ld.global.u32 	%r64, [%rd22];
	mad.lo.s32 	%r65, %r64, %r63, %r62;
	ld.global.u32 	%r66, [%rd30+12];
	ld.global.u32 	%r67, [%rd23];
	mad.lo.s32 	%r68, %r67, %r66, %r65;
	ld.global.u32 	%r69, [%rd30+16];
	ld.global.u32 	%r70, [%rd24];
	mad.lo.s32 	%r71, %r70, %r69, %r68;
	ld.global.u32 	%r72, [%rd30+20];
	ld.global.u32 	%r73, [%rd25];
	mad.lo.s32 	%r74, %r73, %r72, %r71;
	ld.global.u32 	%r75, [%rd30+24];
	ld.global.u32 	%r76, [%rd26];
	mad.lo.s32 	%r77, %r76, %r75, %r74;
	ld.global.u32 	%r78, [%rd30+28];
	ld.global.u32 	%r79, [%rd27];
	mad.lo.s32 	%r122, %r79, %r78, %r77;
	add.s32 	%r111, %r111, 8;
	shl.b32 	%r80, %r39, 3;
	add.s32 	%r110, %r110, %r80;
	add.s32 	%r109, %r109, 8;
	setp.ne.s32 	%p3, %r111, 0;
	@%p3 bra 	$L__BB0_3;
$L__BB0_4:
	setp.eq.s32 	%p4, %r10, 0;
	@%p4 bra 	$L__BB0_12;
	and.b32  	%r25, %r39, 3;
	setp.lt.u32 	%p5, %r10, 4;
	@%p5 bra 	$L__BB0_7;
	add.s32 	%r82, %r8, %r117;
	mul.wide.s32 	%rd31, %r82, 4;
	add.s64 	%rd32, %rd2, %rd31;
	ld.global.u32 	%r83, [%rd32];
	mad.lo.s32 	%r84, %r117, %r39, %r9;
	mul.wide.s32 	%rd33, %r84, 4;
	add.s64 	%rd34, %rd1, %rd33;
	ld.global.u32 	%r85, [%rd34];
	mad.lo.s32 	%r86, %r85, %r83, %r122;
	ld.global.u32 	%r87, [%rd32+4];
	mul.wide.s32 	%rd35, %r39, 4;
	add.s64 	%rd36, %rd34, %rd35;
	ld.global.u32 	%r88, [%rd36];
	mad.lo.s32 	%r89, %r88, %r87, %r86;
	ld.global.u32 	%r90, [%rd32+8];
	add.s64 	%rd37, %rd36, %rd35;
	ld.global.u32 	%r91, [%rd37];
	mad.lo.s32 	%r92, %r91, %r90, %r89;
	ld.global.u32 	%r93, [%rd32+12];
	add.s64 	%rd38, %rd37, %rd35;
	ld.global.u32 	%r94, [%rd38];
	mad.lo.s32 	%r122, %r94, %r93, %r92;
	add.s32 	%r117, %r117, 4;
$L__BB0_7:
	setp.eq.s32 	%p6, %r25, 0;
	@%p6 bra 	$L__BB0_12;
	setp.eq.s32 	%p7, %r25, 1;
	@%p7 bra 	$L__BB0_10;
	add.s32 	%r96, %r8, %r117;
	mul.wide.s32 	%rd39, %r96, 4;
	add.s64 	%rd40, %rd2, %rd39;
	ld.global.u32 	%r97, [%rd40];
	mad.lo.s32 	%r98, %r117, %r39, %r9;
	mul.wide.s32 	%rd41, %r98, 4;
	add.s64 	%rd42, %rd1, %rd41;
	ld.global.u32 	%r99, [%rd42];
	mad.lo.s32 	%r100, %r99, %r97, %r122;
	ld.global.u32 	%r101, [%rd40+4];
	mul.wide.s32 	%rd43, %r39, 4;
	add.s64 	%rd44, %rd42, %rd43;
	ld.global.u32 	%r102, [%rd44];
	mad.lo.s32 	%r122, %r102, %r101, %r100;
	add.s32 	%r117, %r117, 2;
$L__BB0_10:
	and.b32  	%r103, %r39, 1;
	setp.eq.b32 	%p8, %r103, 1;
	not.pred 	%p9, %p8;
	@%p9 bra 	$L__BB0_12;
	add.s32 	%r104, %r8, %r117;
	mul.wide.s32 	%rd45, %r104, 4;
	add.s64 	%rd46, %rd2, %rd45;
	ld.global.u32 	%r105, [%rd46];
	mad.lo.s32 	%r106, %r117, %r39, %r9;
	mul.wide.s32 	%rd47, %r106, 4;
	add.s64 	%rd48, %rd1, %rd47;
	ld.global.u32 	%r107, [%rd48];
	mad.lo.s32 	%r122, %r107, %r105, %r122;
$L__BB0_12:
	ld.param.u64 	%rd52, [_Z8matMul3dPiS_S_i_param_2];
	add.s32 	%r108, %r9, %r7;
	cvta.to.global.u64 	%rd49, %rd52;
	mul.wide.s32 	%rd50, %r108, 4;
	add.s64 	%rd51, %rd49, %rd50;
	st.global.u32 	[%rd51], %r122;
$L__BB0_13:
	ret;

}


// ===== COMPILED SASS (sm_100) =====

	.target	sm_100

	.elftype	@"ET_EXEC"


//--------------------- .note.nv.tkinfo           --------------------------
	.section	.note.nv.tkinfo,"",@"SHT_NOTE"
	.sectionflags	@"SHF_NOTE_NV_TKINFO"
	.tkinfo
        /*0018*/ 	.word	0x00000002
        /*0030*/ 	.string	""
        /*0030*/ 	.string	"ptxas"
        /*0030*/ 	.string	"Cuda compilation tools, release 13.0, V13.0.88"
        /*0030*/ 	.string	"Build cuda_13.0.r13.0/compiler.36424714_0"
        /*0030*/ 	.string	"-arch sm_100 -m 64 "



//--------------------- .note.nv.cuinfo           --------------------------
	.section	.note.nv.cuinfo,"",@"SHT_NOTE"
	.sectionflags	@"SHF_NOTE_NV_CUINFO"
        /*0018*/ 	.short	0x0002
        /*001a*/ 	.short	0x0064
        /*001c*/ 	.short	0x0082
	.zero		2


//--------------------- .nv.info                  --------------------------
	.section	.nv.info,"",@"SHT_CUDA_INFO"
	.align	4


	//----- nvinfo : EIATTR_REGCOUNT
	.align		4
        /*0000*/ 	.byte	0x04, 0x2f
        /*0002*/ 	.short	(.L_1 - .L_0)
	.align		4
.L_0:
        /*0004*/ 	.word	index@(_Z8matMul3dPiS_S_i)
        /*0008*/ 	.word	0x00000020


	//----- nvinfo : EIATTR_FRAME_SIZE
	.align		4
.L_1:
        /*000c*/ 	.byte	0x04, 0x11
        /*000e*/ 	.short	(.L_3 - .L_2)
	.align		4
.L_2:
        /*0010*/ 	.word	index@(_Z8matMul3dPiS_S_i)
        /*0014*/ 	.word	0x00000000


	//----- nvinfo : EIATTR_MIN_STACK_SIZE
	.align		4
.L_3:
        /*0018*/ 	.byte	0x04, 0x12
        /*001a*/ 	.short	(.L_5 - .L_4)
	.align		4
.L_4:
        /*001c*/ 	.word	index@(_Z8matMul3dPiS_S_i)
        /*0020*/ 	.word	0x00000000
.L_5:


//--------------------- .nv.compat                --------------------------
	.section	.nv.compat,"",@"SHT_CUDA_COMPAT_INFO"
	.align	4
        /*0000*/ 	.byte	0x02, 0x09, 0x00, 0x00, 0x02, 0x02, 0x01, 0x00, 0x02, 0x05, 0x05, 0x00, 0x03, 0x07, 0x01, 0x01
        /*0010*/ 	.byte	0x02, 0x03, 0x00, 0x00, 0x02, 0x06, 0x01, 0x00, 0x04, 0x0b, 0x08, 0x00, 0x09, 0x00, 0x00, 0x00
        /*0020*/ 	.byte	0x00, 0x00, 0x00, 0x00


//--------------------- .nv.info._Z8matMul3dPiS_S_i --------------------------
	.section	.nv.info._Z8matMul3dPiS_S_i,"",@"SHT_CUDA_INFO"
	.sectionflags	@""
	.align	4


	//----- nvinfo : EIATTR_CUDA_API_VERSION
	.align		4
        /*0000*/ 	.byte	0x04, 0x37
        /*0002*/ 	.short	(.L_7 - .L_6)
.L_6:
        /*0004*/ 	.word	0x00000082


	//----- nvinfo : EIATTR_KPARAM_INFO
	.align		4
.L_7:
        /*0008*/ 	.byte	0x04, 0x17
        /*000a*/ 	.short	(.L_9 - .L_8)
.L_8:
        /*000c*/ 	.word	0x00000000
        /*0010*/ 	.short	0x0003
        /*0012*/ 	.short	0x0018
        /*0014*/ 	.byte	0x00, 0xf0, 0x11, 0x00


	//----- nvinfo : EIATTR_KPARAM_INFO
	.align		4
.L_9:
        /*0018*/ 	.byte	0x04, 0x17
        /*001a*/ 	.short	(.L_11 - .L_10)
.L_10:
        /*001c*/ 	.word	0x00000000
        /*0020*/ 	.short	0x0002
        /*0022*/ 	.short	0x0010
        /*0024*/ 	.byte	0x00, 0xf5, 0x21, 0x00


	//----- nvinfo : EIATTR_KPARAM_INFO
	.align		4
.L_11:
        /*0028*/ 	.byte	0x04, 0x17
        /*002a*/ 	.short	(.L_13 - .L_12)
.L_12:
        /*002c*/ 	.word	0x00000000
        /*0030*/ 	.short	0x0001
        /*0032*/ 	.short	0x0008
        /*0034*/ 	.byte	0x00, 0xf5, 0x21, 0x00


	//----- nvinfo : EIATTR_KPARAM_INFO
	.align		4
.L_13:
        /*0038*/ 	.byte	0x04, 0x17
        /*003a*/ 	.short	(.L_15 - .L_14)
.L_14:
        /*003c*/ 	.word	0x00000000
        /*0040*/ 	.short	0x0000
        /*0042*/ 	.short	0x0000
        /*0044*/ 	.byte	0x00, 0xf5, 0x21, 0x00


	//----- nvinfo : EIATTR_SPARSE_MMA_MASK
	.align		4
.L_15:
        /*0048*/ 	.byte	0x03, 0x50
        /*004a*/ 	.short	0x0000


	//----- nvinfo : EIATTR_MAXREG_COUNT
	.align		4
        /*004c*/ 	.byte	0x03, 0x1b
        /*004e*/ 	.short	0x00ff


	//----- nvinfo : EIATTR_MERCURY_ISA_VERSION
	.align		4
        /*0050*/ 	.byte	0x03, 0x5f
        /*0052*/ 	.short	0x0101


	//----- nvinfo : EIATTR_VRC_CTA_INIT_COUNT
	.align		4
        /*0054*/ 	.byte	0x02, 0x4a
	.zero		1
	.zero		1


	//----- nvinfo : EIATTR_EXIT_INSTR_OFFSETS
	.align		4
        /*0058*/ 	.byte	0x04, 0x1c
        /*005a*/ 	.short	(.L_17 - .L_16)


	//   ....[0]....
.L_16:
        /*005c*/ 	.word	0x00000110


	//   ....[1]....
        /*0060*/ 	.word	0x00000a60


	//----- nvinfo : EIATTR_CBANK_PARAM_SIZE
	.align		4
.L_17:
        /*0064*/ 	.byte	0x03, 0x19
        /*0066*/ 	.short	0x001c


	//----- nvinfo : EIATTR_PARAM_CBANK
	.align		4
        /*0068*/ 	.byte	0x04, 0x0a
        /*006a*/ 	.short	(.L_19 - .L_18)
	.align		4
.L_18:
        /*006c*/ 	.word	index@(.nv.constant0._Z8matMul3dPiS_S_i)
        /*0070*/ 	.short	0x0380
        /*0072*/ 	.short	0x001c


	//----- nvinfo : EIATTR_SW_WAR
	.align		4
.L_19:
        /*0074*/ 	.byte	0x04, 0x36
        /*0076*/ 	.short	(.L_21 - .L_20)
.L_20:
        /*0078*/ 	.word	0x00000008
.L_21:


//--------------------- .nv.callgraph             --------------------------
	.section	.nv.callgraph,"",@"SHT_CUDA_CALLGRAPH"
	.align	4
	.sectionentsize	8
	.align		4
        /*0000*/ 	.word	0x00000000
	.align		4
        /*0004*/ 	.word	0xffffffff
	.align		4
        /*0008*/ 	.word	0x00000000
	.align		4
        /*000c*/ 	.word	0xfffffffe
	.align		4
        /*0010*/ 	.word	0x00000000
	.align		4
        /*0014*/ 	.word	0xfffffffd
	.align		4
        /*0018*/ 	.word	0x00000000
	.align		4
        /*001c*/ 	.word	0xfffffffc


//--------------------- .text._Z8matMul3dPiS_S_i  --------------------------
	.section	.text._Z8matMul3dPiS_S_i,"ax",@progbits
	.align	128
        .global         _Z8matMul3dPiS_S_i
        .type           _Z8matMul3dPiS_S_i,@function
        .size           _Z8matMul3dPiS_S_i,(.L_x_5 - _Z8matMul3dPiS_S_i)
        .other          _Z8matMul3dPiS_S_i,@"STO_CUDA_ENTRY STV_DEFAULT"
_Z8matMul3dPiS_S_i:
.text._Z8matMul3dPiS_S_i:
[----:B------:R-:W-:Y:S01]  /*0000*/  LDC R1, c[0x0][0x37c] ;  /* 0x0000df00ff017b82 */ /* 0x000fe20000000800 */
[----:B------:R-:W0:Y:S07]  /*0010*/  S2R R3, SR_TID.Y ;  /* 0x0000000000037919 */ /* 0x000e2e0000002200 */
[----:B------:R-:W1:Y:S01]  /*0020*/  S2UR UR5, SR_CTAID.X ;  /* 0x00000000000579c3 */ /* 0x000e620000002500 */
[----:B------:R-:W1:Y:S01]  /*0030*/  LDCU UR4, c[0x0][0x360] ;  /* 0x00006c00ff0477ac */ /* 0x000e620008000800 */
[----:B------:R-:W2:Y:S01]  /*0040*/  S2R R7, SR_TID.Z ;  /* 0x0000000000077919 */ /* 0x000ea20000002300 */
[----:B------:R-:W3:Y:S01]  /*0050*/  LDCU UR16, c[0x0][0x398] ;  /* 0x00007300ff1077ac */ /* 0x000ee20008000800 */
[----:B------:R-:W4:Y:S04]  /*0060*/  S2R R5, SR_TID.X ;  /* 0x0000000000057919 */ /* 0x000f280000002100 */
[----:B------:R-:W0:Y:S08]  /*0070*/  S2UR UR6, SR_CTAID.Y ;  /* 0x00000000000679c3 */ /* 0x000e300000002600 */
[----:B------:R-:W0:Y:S08]  /*0080*/  LDC R0, c[0x0][0x364] ;  /* 0x0000d900ff007b82 */ /* 0x000e300000000800 */
[----:B------:R-:W2:Y:S01]  /*0090*/  S2UR UR7, SR_CTAID.Z ;  /* 0x00000000000779c3 */ /* 0x000ea20000002700 */
[----:B-1----:R-:W-:-:S07]  /*00a0*/  UIMAD UR5, UR5, UR4, URZ ;  /* 0x00000004050572a4 */ /* 0x002fce000f8e02ff */
[----:B------:R-:W2:Y:S01]  /*00b0*/  LDC R2, c[0x0][0x368] ;  /* 0x0000da00ff027b82 */ /* 0x000ea20000000800 */
[----:B----4-:R-:W-:Y:S01]  /*00c0*/  IADD3 R17, PT, PT, R5, UR5, RZ ;  /* 0x0000000505117c10 */ /* 0x010fe2000fffe0ff */
[----:B0-----:R-:W-:Y:S02]  /*00d0*/  IMAD R0, R0, UR6, R3 ;  /* 0x0000000600007c24 */ /* 0x001fe4000f8e0203 */
[----:B--2---:R-:W-:-:S05]  /*00e0*/  IMAD R3, R2, UR7, R7 ;  /* 0x0000000702037c24 */ /* 0x004fca000f8e0207 */
[----:B------:R-:W-:-:S04]  /*00f0*/  VIMNMX3 R2, R17, R0, R3, !PT ;  /* 0x000000001102720f */ /* 0x000fc80007800103 */
[----:B---3--:R-:W-:-:S13]  /*0100*/  ISETP.GE.AND P0, PT, R2, UR16, PT ;  /* 0x0000001002007c0c */ /* 0x008fda000bf06270 */
[----:B------:R-:W-:Y:S05]  /*0110*/  @P0 EXIT ;  /* 0x000000000000094d */ /* 0x000fea0003800000 */
[----:B------:R-:W-:Y:S02]  /*0120*/  UISETP.GE.U32.AND UP0, UPT, UR16, 0x8, UPT ;  /* 0x000000081000788c */ /* 0x000fe4000bf06070 */
[C---:B------:R-:W-:Y:S02]  /*0130*/  IMAD R15, R3.reuse, UR16, R0 ;  /* 0x00000010030f7c24 */ /* 0x040fe4000f8e0200 */
[----:B------:R-:W-:Y:S02]  /*0140*/  HFMA2 R18, -RZ, RZ, 0, 0 ;  /* 0x00000000ff127431 */ /* 0x000fe400000001ff */
[----:B------:R-:W-:Y:S01]  /*0150*/  IMAD R2, R3, UR16, RZ ;  /* 0x0000001003027c24 */ /* 0x000fe2000f8e02ff */
[----:B------:R-:W0:Y:S01]  /*0160*/  LDCU.64 UR14, c[0x0][0x358] ;  /* 0x00006b00ff0e77ac */ /* 0x000e220008000a00 */
[----:B------:R-:W-:Y:S02]  /*0170*/  IMAD R15, R15, UR16, RZ ;  /* 0x000000100f0f7c24 */ /* 0x000fe4000f8e02ff */
[----:B------:R-:W-:Y:S01]  /*0180*/  IMAD R17, R2, UR16, R17 ;  /* 0x0000001002117c24 */ /* 0x000fe2000f8e0211 */
[----:B------:R-:W-:Y:S01]  /*0190*/  UMOV UR4, URZ ;  /* 0x000000ff00047c82 */ /* 0x000fe20008000000 */
[----:B------:R-:W-:Y:S05]  /*01a0*/  BRA.U !UP0, `(.L_x_0) ;  /* 0x0000000508047547 */ /* 0x000fea000b800000 */
[----:B------:R-:W1:Y:S01]  /*01b0*/  LDCU.64 UR18, c[0x0][0x388] ;  /* 0x00007100ff1277ac */ /* 0x000e620008000a00 */
[----:B------:R-:W-:Y:S01]  /*01c0*/  IMAD R2, R2, UR16, R5 ;  /* 0x0000001002027c24 */ /* 0x000fe2000f8e0205 */
[----:B------:R-:W-:Y:S01]  /*01d0*/  MOV R18, RZ ;  /* 0x000000ff00127202 */ /* 0x000fe20000000f00 */
[----:B------:R-:W-:Y:S01]  /*01e0*/  ULOP3.LUT UR4, UR16, 0x7ffffff8, URZ, 0xc0, !UPT ;  /* 0x7ffffff810047892 */ /* 0x000fe2000f8ec0ff */
[----:B------:R-:W-:Y:S02]  /*01f0*/  MOV R14, R15 ;  /* 0x0000000f000e7202 */ /* 0x000fe40000000f00 */
[----:B------:R-:W-:Y:S01]  /*0200*/  IADD3 R16, PT, PT, R2, UR5, RZ ;  /* 0x0000000502107c10 */ /* 0x000fe2000fffe0ff */
[----:B------:R-:W-:Y:S02]  /*0210*/  UIADD3 UR4, UPT, UPT, -UR4, URZ, URZ ;  /* 0x000000ff04047290 */ /* 0x000fe4000fffe1ff */
[----:B-1----:R-:W-:Y:S02]  /*0220*/  UIMAD.WIDE UR6, UR16, 0x10, UR18 ;  /* 0x00000010100678a5 */ /* 0x002fe4000f8e0212 */
[----:B------:R-:W-:-:S02]  /*0230*/  UIMAD.WIDE UR8, UR16, 0x14, UR18 ;  /* 0x00000014100878a5 */ /* 0x000fc4000f8e0212 */
[----:B------:R-:W-:Y:S02]  /*0240*/  UIMAD.WIDE UR10, UR16, 0x18, UR18 ;  /* 0x00000018100a78a5 */ /* 0x000fe4000f8e0212 */
[----:B------:R-:W-:-:S12]  /*0250*/  UIMAD.WIDE UR12, UR16, 0x1c, UR18 ;  /* 0x0000001c100c78a5 */ /* 0x000fd8000f8e0212 */
.L_x_1:
[----:B------:R-:W1:Y:S01]  /*0260*/  LDC.64 R2, c[0x0][0x380] ;  /* 0x0000e000ff027b82 */ /* 0x000e620000000a00 */
[----:B------:R-:W-:Y:S01]  /*0270*/  HFMA2 R5, -RZ, RZ, 0, 2.384185791015625e-07 ;  /* 0x00000004ff057431 */ /* 0x000fe200000001ff */
[----:B------:R-:W-:Y:S02]  /*0280*/  UIMAD.WIDE UR24, UR16, 0x4, UR18 ;  /* 0x00000004101878a5 */ /* 0x000fe4000f8e0212 */
[----:B------:R-:W-:Y:S02]  /*0290*/  UIMAD.WIDE UR22, UR16, 0x8, UR18 ;  /* 0x00000008101678a5 */ /* 0x000fe4000f8e0212 */
[----:B------:R-:W-:Y:S02]  /*02a0*/  UIMAD.WIDE UR20, UR16, 0xc, UR18 ;  /* 0x0000000c101478a5 */ /* 0x000fe4000f8e0212 */
[----:B------:R-:W-:Y:S02]  /*02b0*/  MOV R6, UR24 ;  /* 0x0000001800067c02 */ /* 0x000fe40008000f00 */
[----:B------:R-:W-:Y:S01]  /*02c0*/  MOV R7, UR25 ;  /* 0x0000001900077c02 */ /* 0x000fe20008000f00 */
[----:B------:R-:W-:Y:S01]  /*02d0*/  IMAD.WIDE R4, R16, R5, UR18 ;  /* 0x0000001210047e25 */ /* 0x000fe2000f8e0205 */
[----:B------:R-:W-:-:S02]  /*02e0*/  MOV R8, UR22 ;  /* 0x0000001600087c02 */ /* 0x000fc40008000f00 */
[----:B------:R-:W-:Y:S01]  /*02f0*/  MOV R9, UR23 ;  /* 0x0000001700097c02 */ /* 0x000fe20008000f00 */
[----:B------:R-:W-:Y:S01]  /*0300*/  IMAD.WIDE R6, R16, 0x4, R6 ;  /* 0x0000000410067825 */ /* 0x000fe200078e0206 */
[----:B0-----:R0:W2:Y:S01]  /*0310*/  LDG.E R19, desc[UR14][R4.64] ;  /* 0x0000000e04137981 */ /* 0x0010a2000c1e1900 */
[----:B------:R-:W-:Y:S02]  /*0320*/  MOV R10, UR20 ;  /* 0x00000014000a7c02 */ /* 0x000fe40008000f00 */
[----:B-1----:R-:W-:Y:S01]  /*0330*/  IMAD.WIDE R2, R14, 0x4, R2 ;  /* 0x000000040e027825 */ /* 0x002fe200078e0202 */
[----:B------:R-:W-:Y:S01]  /*0340*/  MOV R11, UR21 ;  /* 0x00000015000b7c02 */ /* 0x000fe20008000f00 */
[----:B------:R1:W3:Y:S04]  /*0350*/  LDG.E R21, desc[UR14][R6.64] ;  /* 0x0000000e06157981 */ /* 0x0002e8000c1e1900 */
[----:B------:R-:W2:Y:S01]  /*0360*/  LDG.E R20, desc[UR14][R2.64] ;  /* 0x0000000e02147981 */ /* 0x000ea2000c1e1900 */
[----:B------:R-:W-:-:S04]  /*0370*/  IMAD.WIDE R8, R16, 0x4, R8 ;  /* 0x0000000410087825 */ /* 0x000fc800078e0208 */
[----:B------:R-:W-:Y:S01]  /*0380*/  HFMA2 R27, -RZ, RZ, 0, 2.384185791015625e-07 ;  /* 0x00000004ff1b7431 */ /* 0x000fe200000001ff */
[----:B------:R-:W-:Y:S01]  /*0390*/  MOV R13, 0x4 ;  /* 0x00000004000d7802 */ /* 0x000fe20000000f00 */
[----:B------:R-:W3:Y:S01]  /*03a0*/  LDG.E R22, desc[UR14][R2.64+0x4] ;  /* 0x0000040e02167981 */ /* 0x000ee2000c1e1900 */
[----:B------:R-:W-:-:S03]  /*03b0*/  IMAD.WIDE R10, R16, 0x4, R10 ;  /* 0x00000004100a7825 */ /* 0x000fc600078e020a */
[----:B------:R4:W5:Y:S01]  /*03c0*/  LDG.E R24, desc[UR14][R8.64] ;  /* 0x0000000e08187981 */ /* 0x000962000c1e1900 */
[----:B0-----:R-:W-:-:S03]  /*03d0*/  IMAD.WIDE R4, R16, R13, UR6 ;  /* 0x0000000610047e25 */ /* 0x001fc6000f8e020d */
[----:B------:R-:W5:Y:S01]  /*03e0*/  LDG.E R23, desc[UR14][R2.64+0x8] ;  /* 0x0000080e02177981 */ /* 0x000f62000c1e1900 */
[----:B-1----:R-:W-:-:S03]  /*03f0*/  IMAD.WIDE R6, R16, R27, UR8 ;  /* 0x0000000810067e25 */ /* 0x002fc6000f8e021b */
[----:B------:R-:W5:Y:S04]  /*0400*/  LDG.E R10, desc[UR14][R10.64] ;  /* 0x0000000e0a0a7981 */ /* 0x000f68000c1e1900 */
[----:B------:R-:W5:Y:S01]  /*0410*/  LDG.E R25, desc[UR14][R2.64+0xc] ;  /* 0x00000c0e02197981 */ /* 0x000f62000c1e1900 */
[----:B------:R-:W-:Y:S01]  /*0420*/  MOV R29, 0x4 ;  /* 0x00000004001d7802 */ /* 0x000fe20000000f00 */
[C---:B----4-:R-:W-:Y:S02]  /*0430*/  IMAD.WIDE R8, R16.reuse, R13, UR10 ;  /* 0x0000000a10087e25 */ /* 0x050fe4000f8e020d */
[----:B------:R-:W4:Y:S04]  /*0440*/  LDG.E R5, desc[UR14][R4.64] ;  /* 0x0000000e04057981 */ /* 0x000f28000c1e1900 */
[----:B------:R-:W4:Y:S01]  /*0450*/  LDG.E R26, desc[UR14][R2.64+0x10] ;  /* 0x0000100e021a7981 */ /* 0x000f22000c1e1900 */
[----:B------:R-:W-:-:S03]  /*0460*/  IMAD.WIDE R12, R16, R29, UR12 ;  /* 0x0000000c100c7e25 */ /* 0x000fc6000f8e021d */
[----:B------:R0:W4:Y:S04]  /*0470*/  LDG.E R6, desc[UR14][R6.64] ;  /* 0x0000000e06067981 */ /* 0x000128000c1e1900 */
[----:B------:R-:W4:Y:S04]  /*0480*/  LDG.E R27, desc[UR14][R2.64+0x14] ;  /* 0x0000140e021b7981 */ /* 0x000f28000c1e1900 */
[----:B------:R-:W4:Y:S04]  /*0490*/  LDG.E R8, desc[UR14][R8.64] ;  /* 0x0000000e08087981 */ /* 0x000f28000c1e1900 */
[----:B------:R-:W4:Y:S04]  /*04a0*/  LDG.E R11, desc[UR14][R2.64+0x18] ;  /* 0x0000180e020b7981 */ /* 0x000f28000c1e1900 */
[----:B------:R-:W4:Y:S04]  /*04b0*/  LDG.E R12, desc[UR14][R12.64] ;  /* 0x0000000e0c0c7981 */ /* 0x000f28000c1e1900 */
[----:B------:R-:W4:Y:S01]  /*04c0*/  LDG.E R29, desc[UR14][R2.64+0x1c] ;  /* 0x00001c0e021d7981 */ /* 0x000f22000c1e1900 */
[----:B------:R-:W-:-:S04]  /*04d0*/  UIADD3 UR4, UPT, UPT, UR4, 0x8, URZ ;  /* 0x0000000804047890 */ /* 0x000fc8000fffe0ff */
[----:B------:R-:W-:Y:S01]  /*04e0*/  UISETP.NE.AND UP0, UPT, UR4, URZ, UPT ;  /* 0x000000ff0400728c */ /* 0x000fe2000bf05270 */
[----:B0-----:R-:W-:Y:S02]  /*04f0*/  MOV R7, UR16 ;  /* 0x0000001000077c02 */ /* 0x001fe40008000f00 */
[----:B------:R-:W-:Y:S02]  /*0500*/  IADD3 R14, PT, PT, R14, 0x8, RZ ;  /* 0x000000080e0e7810 */ /* 0x000fe40007ffe0ff */
[----:B------:R-:W-:Y:S01]  /*0510*/  LEA R16, R7, R16, 0x3 ;  /* 0x0000001007107211 */ /* 0x000fe200078e18ff */
[----:B--2---:R-:W-:-:S04]  /*0520*/  IMAD R19, R20, R19, R18 ;  /* 0x0000001314137224 */ /* 0x004fc800078e0212 */
[----:B---3--:R-:W-:-:S04]  /*0530*/  IMAD R19, R22, R21, R19 ;  /* 0x0000001516137224 */ /* 0x008fc800078e0213 */
[----:B-----5:R-:W-:-:S04]  /*0540*/  IMAD R19, R23, R24, R19 ;  /* 0x0000001817137224 */ /* 0x020fc800078e0213 */
[----:B------:R-:W-:-:S04]  /*0550*/  IMAD R10, R25, R10, R19 ;  /* 0x0000000a190a7224 */ /* 0x000fc800078e0213 */
[----:B----4-:R-:W-:-:S04]  /*0560*/  IMAD R5, R26, R5, R10 ;  /* 0x000000051a057224 */ /* 0x010fc800078e020a */
[----:B------:R-:W-:-:S04]  /*0570*/  IMAD R5, R27, R6, R5 ;  /* 0x000000061b057224 */ /* 0x000fc800078e0205 */
[----:B------:R-:W-:-:S04]  /*0580*/  IMAD R5, R11, R8, R5 ;  /* 0x000000080b057224 */ /* 0x000fc800078e0205 */
[----:B------:R-:W-:Y:S01]  /*0590*/  IMAD R18, R29, R12, R5 ;  /* 0x0000000c1d127224 */ /* 0x000fe200078e0205 */
[----:B------:R-:W-:Y:S06]  /*05a0*/  BRA.U UP0, `(.L_x_1) ;  /* 0xfffffffd002c7547 */ /* 0x000fec000b83ffff */
[----:B------:R-:W-:-:S12]  /*05b0*/  ULOP3.LUT UR4, UR16, 0x7ffffff8, URZ, 0xc0, !UPT ;  /* 0x7ffffff810047892 */ /* 0x000fd8000f8ec0ff */
.L_x_0:
[----:B------:R-:W-:-:S04]  /*05c0*/  ULOP3.LUT UR6, UR16, 0x7, URZ, 0xc0, !UPT ;  /* 0x0000000710067892 */ /* 0x000fc8000f8ec0ff */
[----:B------:R-:W-:-:S09]  /*05d0*/  UISETP.NE.AND UP0, UPT, UR6, URZ, UPT ;  /* 0x000000ff0600728c */ /* 0x000fd2000bf05270 */
[----:B------:R-:W-:Y:S05]  /*05e0*/  BRA.U !UP0, `(.L_x_2) ;  /* 0x00000005080c7547 */ /* 0x000fea000b800000 */
[----:B------:R-:W-:Y:S02]  /*05f0*/  UISETP.GE.U32.AND UP0, UPT, UR6, 0x4, UPT ;  /* 0x000000040600788c */ /* 0x000fe4000bf06070 */
[----:B------:R-:W-:-:S04]  /*0600*/  ULOP3.LUT UR5, UR16, 0x3, URZ, 0xc0, !UPT ;  /* 0x0000000310057892 */ /* 0x000fc8000f8ec0ff */
[----:B------:R-:W-:-:S03]  /*0610*/  UISETP.NE.AND UP1, UPT, UR5, URZ, UPT ;  /* 0x000000ff0500728c */ /* 0x000fc6000bf25270 */
[----:B------:R-:W-:Y:S08]  /*0620*/  BRA.U !UP0, `(.L_x_3) ;  /* 0x0000000108647547 */ /* 0x000ff0000b800000 */
[----:B------:R-:W1:Y:S01]  /*0630*/  LDC.64 R4, c[0x0][0x388] ;  /* 0x0000e200ff047b82 */ /* 0x000e620000000a00 */
[----:B------:R-:W-:Y:S02]  /*0640*/  MOV R6, UR4 ;  /* 0x0000000400067c02 */ /* 0x000fe40008000f00 */
[----:B------:R-:W-:-:S03]  /*0650*/  IADD3 R7, PT, PT, R15, UR4, RZ ;  /* 0x000000040f077c10 */ /* 0x000fc6000fffe0ff */
[----:B------:R-:W-:Y:S02]  /*0660*/  IMAD R9, R6, UR16, R17 ;  /* 0x0000001006097c24 */ /* 0x000fe4000f8e0211 */
[----:B------:R-:W2:Y:S01]  /*0670*/  LDC.64 R2, c[0x0][0x380] ;  /* 0x0000e000ff027b82 */ /* 0x000ea20000000a00 */
[----:B------:R-:W-:Y:S01]  /*0680*/  MOV R11, UR16 ;  /* 0x00000010000b7c02 */ /* 0x000fe20008000f00 */
[----:B-1----:R-:W-:Y:S01]  /*0690*/  IMAD.WIDE R4, R9, 0x4, R4 ;  /* 0x0000000409047825 */ /* 0x002fe200078e0204 */
[----:B------:R-:W-:-:S03]  /*06a0*/  MOV R9, UR16 ;  /* 0x0000001000097c02 */ /* 0x000fc60008000f00 */
[----:B--2---:R-:W-:-:S04]  /*06b0*/  IMAD.WIDE R2, R7, 0x4, R2 ;  /* 0x0000000407027825 */ /* 0x004fc800078e0202 */
[C---:B------:R-:W-:Y:S01]  /*06c0*/  IMAD.WIDE R6, R9.reuse, 0x4, R4 ;  /* 0x0000000409067825 */ /* 0x040fe200078e0204 */
[----:B0-----:R-:W2:Y:S04]  /*06d0*/  LDG.E R13, desc[UR14][R2.64] ;  /* 0x0000000e020d7981 */ /* 0x001ea8000c1e1900 */
[----:B------:R-:W2:Y:S01]  /*06e0*/  LDG.E R4, desc[UR14][R4.64] ;  /* 0x0000000e04047981 */ /* 0x000ea2000c1e1900 */
[----:B------:R-:W-:-:S03]  /*06f0*/  IMAD.WIDE R8, R9, 0x4, R6 ;  /* 0x0000000409087825 */ /* 0x000fc600078e0206 */
[----:B------:R-:W3:Y:S04]  /*0700*/  LDG.E R6, desc[UR14][R6.64] ;  /* 0x0000000e06067981 */ /* 0x000ee8000c1e1900 */
[----:B------:R-:W3:Y:S01]  /*0710*/  LDG.E R19, desc[UR14][R2.64+0x4] ;  /* 0x0000040e02137981 */ /* 0x000ee2000c1e1900 */
[----:B------:R-:W-:-:S03]  /*0720*/  IMAD.WIDE R10, R11, 0x4, R8 ;  /* 0x000000040b0a7825 */ /* 0x000fc600078e0208 */
[----:B------:R-:W4:Y:S04]  /*0730*/  LDG.E R12, desc[UR14][R8.64] ;  /* 0x0000000e080c7981 */ /* 0x000f28000c1e1900 */
[----:B------:R-:W4:Y:S04]  /*0740*/  LDG.E R21, desc[UR14][R2.64+0x8] ;  /* 0x0000080e02157981 */ /* 0x000f28000c1e1900 */
[----:B------:R-:W5:Y:S04]  /*0750*/  LDG.E R23, desc[UR14][R2.64+0xc] ;  /* 0x00000c0e02177981 */ /* 0x000f68000c1e1900 */
[----:B------:R-:W5:Y:S01]  /*0760*/  LDG.E R10, desc[UR14][R10.64] ;  /* 0x0000000e0a0a7981 */ /* 0x000f62000c1e1900 */
[----:B------:R-:W-:Y:S01]  /*0770*/  UIADD3 UR4, UPT, UPT, UR4, 0x4, URZ ;  /* 0x0000000404047890 */ /* 0x000fe2000fffe0ff */
[----:B--2---:R-:W-:-:S04]  /*0780*/  IMAD R4, R13, R4, R18 ;  /* 0x000000040d047224 */ /* 0x004fc800078e0212 */
[----:B---3--:R-:W-:-:S04]  /*0790*/  IMAD R4, R19, R6, R4 ;  /* 0x0000000613047224 */ /* 0x008fc800078e0204 */
[----:B----4-:R-:W-:-:S04]  /*07a0*/  IMAD R4, R21, R12, R4 ;  /* 0x0000000c15047224 */ /* 0x010fc800078e0204 */
[----:B-----5:R-:W-:-:S07]  /*07b0*/  IMAD R18, R23, R10, R4 ;  /* 0x0000000a17127224 */ /* 0x020fce00078e0204 */
.L_x_3:
[----:B------:R-:W-:Y:S05]  /*07c0*/  BRA.U !UP1, `(.L_x_2) ;  /* 0x0000000109947547 */ /* 0x000fea000b800000 */
[----:B------:R-:W-:Y:S01]  /*07d0*/  UISETP.NE.AND UP0, UPT, UR5, 0x1, UPT ;  /* 0x000000010500788c */ /* 0x000fe2000bf05270 */
[----:B------:R-:W-:Y:S01]  /*07e0*/  MOV R2, UR4 ;  /* 0x0000000400027c02 */ /* 0x000fe20008000f00 */
[----:B------:R-:W-:Y:S02]  /*07f0*/  ULOP3.LUT UR5, UR16, 0x1, URZ, 0xc0, !UPT ;  /* 0x0000000110057892 */ /* 0x000fe4000f8ec0ff */
[----:B------:R-:W-:Y:S02]  /*0800*/  MOV R7, UR16 ;  /* 0x0000001000077c02 */ /* 0x000fe40008000f00 */
[----:B------:R-:W-:Y:S01]  /*0810*/  UISETP.NE.U32.AND UP1, UPT, UR5, 0x1, UPT ;  /* 0x000000010500788c */ /* 0x000fe2000bf25070 */
[----:B------:R-:W-:-:S04]  /*0820*/  PLOP3.LUT P0, PT, PT, PT, UP0, 0x80, 0x8 ;  /* 0x000000000008781c */ /* 0x000fc80003f0f008 */
[----:B------:R-:W1:Y:S01]  /*0830*/  @UP0 LDCU.128 UR8, c[0x0][0x380] ;  /* 0x00007000ff0807ac */ /* 0x000e620008000c00 */
[----:B------:R-:W-:-:S05]  /*0840*/  PLOP3.LUT P1, PT, PT, PT, UP1, 0x80, 0x8 ;  /* 0x000000000008781c */ /* 0x000fca0003f2f018 */
[----:B------:R-:W2:Y:S03]  /*0850*/  @!UP1 LDCU.128 UR20, c[0x0][0x380] ;  /* 0x00007000ff1497ac */ /* 0x000ea60008000c00 */
[----:B------:R-:W-:Y:S01]  /*0860*/  @P0 IMAD R3, R2, UR16, R17 ;  /* 0x0000001002030c24 */ /* 0x000fe2000f8e0211 */
[----:B-1----:R-:W-:Y:S02]  /*0870*/  MOV R10, UR10 ;  /* 0x0000000a000a7c02 */ /* 0x002fe40008000f00 */
[----:B------:R-:W-:Y:S02]  /*0880*/  MOV R11, UR11 ;  /* 0x0000000b000b7c02 */ /* 0x000fe40008000f00 */
[----:B------:R-:W-:Y:S02]  /*0890*/  MOV R4, UR8 ;  /* 0x0000000800047c02 */ /* 0x000fe40008000f00 */
[----:B------:R-:W-:Y:S01]  /*08a0*/  MOV R5, UR9 ;  /* 0x0000000900057c02 */ /* 0x000fe20008000f00 */
[----:B------:R-:W-:Y:S01]  /*08b0*/  @P0 IMAD.WIDE R10, R3, 0x4, R10 ;  /* 0x00000004030a0825 */ /* 0x000fe200078e020a */
[----:B------:R-:W-:Y:S01]  /*08c0*/  @P0 IADD3 R3, PT, PT, R15, UR4, RZ ;  /* 0x000000040f030c10 */ /* 0x000fe2000fffe0ff */
[----:B------:R-:W-:Y:S01]  /*08d0*/  @UP0 UIADD3 UR4, UPT, UPT, UR4, 0x2, URZ ;  /* 0x0000000204040890 */ /* 0x000fe2000fffe0ff */
[----:B--2---:R-:W-:-:S02]  /*08e0*/  MOV R6, UR20 ;  /* 0x0000001400067c02 */ /* 0x004fc40008000f00 */
[----:B------:R-:W-:Y:S01]  /*08f0*/  MOV R8, UR22 ;  /* 0x0000001600087c02 */ /* 0x000fe20008000f00 */
[----:B------:R-:W-:Y:S01]  /*0900*/  @P0 IMAD.WIDE R4, R3, 0x4, R4 ;  /* 0x0000000403040825 */ /* 0x000fe200078e0204 */
[----:B------:R-:W-:Y:S01]  /*0910*/  MOV R9, UR23 ;  /* 0x0000001700097c02 */ /* 0x000fe20008000f00 */
[----:B0-----:R-:W2:Y:S01]  /*0920*/  @P0 LDG.E R12, desc[UR14][R10.64] ;  /* 0x0000000e0a0c0981 */ /* 0x001ea2000c1e1900 */
[----:B------:R-:W-:Y:S01]  /*0930*/  MOV R14, UR4 ;  /* 0x00000004000e7c02 */ /* 0x000fe20008000f00 */
[----:B------:R-:W-:Y:S01]  /*0940*/  @P0 IMAD.WIDE R2, R7, 0x4, R10 ;  /* 0x0000000407020825 */ /* 0x000fe200078e020a */
[----:B------:R-:W-:Y:S01]  /*0950*/  MOV R7, UR21 ;  /* 0x0000001500077c02 */ /* 0x000fe20008000f00 */
[----:B------:R-:W2:Y:S01]  /*0960*/  @P0 LDG.E R19, desc[UR14][R4.64] ;  /* 0x0000000e04130981 */ /* 0x000ea2000c1e1900 */
[----:B------:R-:W-:Y:S01]  /*0970*/  @!P1 IADD3 R15, PT, PT, R15, UR4, RZ ;  /* 0x000000040f0f9c10 */ /* 0x000fe2000fffe0ff */
[----:B------:R-:W-:Y:S02]  /*0980*/  @!P1 IMAD R13, R14, UR16, R17 ;  /* 0x000000100e0d9c24 */ /* 0x000fe4000f8e0211 */
[----:B------:R-:W3:Y:S02]  /*0990*/  @P0 LDG.E R21, desc[UR14][R4.64+0x4] ;  /* 0x0000040e04150981 */ /* 0x000ee4000c1e1900 */
[----:B------:R-:W-:-:S02]  /*09a0*/  @!P1 IMAD.WIDE R6, R15, 0x4, R6 ;  /* 0x000000040f069825 */ /* 0x000fc400078e0206 */
[----:B------:R-:W3:Y:S02]  /*09b0*/  @P0 LDG.E R2, desc[UR14][R2.64] ;  /* 0x0000000e02020981 */ /* 0x000ee4000c1e1900 */
[----:B------:R-:W-:Y:S02]  /*09c0*/  @!P1 IMAD.WIDE R8, R13, 0x4, R8 ;  /* 0x000000040d089825 */ /* 0x000fe400078e0208 */
[----:B------:R-:W4:Y:S04]  /*09d0*/  @!P1 LDG.E R7, desc[UR14][R6.64] ;  /* 0x0000000e06079981 */ /* 0x000f28000c1e1900 */
[----:B------:R-:W4:Y:S01]  /*09e0*/  @!P1 LDG.E R8, desc[UR14][R8.64] ;  /* 0x0000000e08089981 */ /* 0x000f22000c1e1900 */
[----:B--2---:R-:W-:-:S04]  /*09f0*/  @P0 IMAD R12, R19, R12, R18 ;  /* 0x0000000c130c0224 */ /* 0x004fc800078e0212 */
[----:B---3--:R-:W-:-:S04]  /*0a00*/  @P0 IMAD R18, R21, R2, R12 ;  /* 0x0000000215120224 */ /* 0x008fc800078e020c */
[----:B----4-:R-:W-:-:S07]  /*0a10*/  @!P1 IMAD R18, R7, R8, R18 ;  /* 0x0000000807129224 */ /* 0x010fce00078e0212 */
.L_x_2:
[----:B------:R-:W1:Y:S01]  /*0a20*/  LDC.64 R2, c[0x0][0x390] ;  /* 0x0000e400ff027b82 */ /* 0x000e620000000a00 */
[----:B------:R-:W-:-:S04]  /*0a30*/  IMAD R17, R0, UR16, R17 ;  /* 0x0000001000117c24 */ /* 0x000fc8000f8e0211 */
[----:B-1----:R-:W-:-:S05]  /*0a40*/  IMAD.WIDE R2, R17, 0x4, R2 ;  /* 0x0000000411027825 */ /* 0x002fca00078e0202 */
[----:B0-----:R-:W-:Y:S01]  /*0a50*/  STG.E desc[UR14][R2.64], R18 ;  /* 0x0000001202007986 */ /* 0x001fe2000c10190e */
[----:B------:R-:W-:Y:S05]  /*0a60*/  EXIT ;  /* 0x000000000000794d */ /* 0x000fea0003800000 */
.L_x_4:
[----:B------:R-:W-:-:S00]  /*0a70*/  BRA `(.L_x_4) ;  /* 0xfffffffc00fc7947 */ /* 0x000fc0000383ffff */
[----:B------:R-:W-:-:S00]  /*0a80*/  NOP ;  /* 0x0000000000007918 */ /* 0x000fc00000000000 */
[----:B------:R-:W-:-:S00]  /*0a90*/  NOP ;  /* 0x0000000000007918 */ /* 0x000fc00000000000 */
[----:B------:R-:W-:-:S00]  /*0aa0*/  NOP ;  /* 0x0000000000007918 */ /* 0x000fc00000000000 */
[----:B------:R-:W-:-:S00]  /*0ab0*/  NOP ;  /* 0x0000000000007918 */ /* 0x000fc00000000000 */
[----:B------:R-:W-:-:S00]  /*0ac0*/  NOP ;  /* 0x0000000000007918 */ /* 0x000fc00000000000 */
[----:B------:R-:W-:-:S00]  /*0ad0*/  NOP ;  /* 0x0000000000007918 */ /* 0x000fc00000000000 */
[----:B------:R-:W-:-:S00]  /*0ae0*/  NOP ;  /* 0x0000000000007918 */ /* 0x000fc00000000000 */
[----:B------:R-:W-:-:S00]  /*0af0*/  NOP ;  /* 0x0000000000007918 */ /* 0x000fc00000000000 */
.L_x_5:


//--------------------- .nv.shared.reserved.0     --------------------------
	.section	.nv.shared.reserved.0,"aw",@nobits
	.weak		__nv_reservedSMEM_offset_0_alias
	.size		__nv_reservedSMEM_offset_0_alias, 0, 64
	.other		__nv_reservedSMEM_offset_0_alias,@"STO_CUDA_RESERVED_SHARED STV_DEFAULT"
__nv_reservedSMEM_offset_0_alias:
	.zero		0
	.zero		64


//--------------------- .nv.constant0._Z8matMul3dPiS_S_i --------------------------
	.section	.nv.constant0._Z8matMul3dPiS_S_i,"a",@progbits
	.sectionflags	@""
	.align	4
.nv.constant0._Z8matMul3dPiS_S_i:
	.zero		924


//--------------------- SYMBOLS --------------------------

	.type		.nv.reservedSmem.offset0,@object
	.size		.nv.reservedSmem.offset0,0x4
